//
// Generated by NVIDIA NVVM Compiler
//
// Compiler Build ID: CL-36424714
// Cuda compilation tools, release 13.0, V13.0.88
// Based on NVVM 20.0.0
//

.version 9.0
.target sm_100
.address_size 64

	// .globl	_Z7mat_mulPiS_S_

.visible .entry _Z7mat_mulPiS_S_(
	.param .u64 .ptr .align 1 _Z7mat_mulPiS_S__param_0,
	.param .u64 .ptr .align 1 _Z7mat_mulPiS_S__param_1,
	.param .u64 .ptr .align 1 _Z7mat_mulPiS_S__param_2
)
{
	.reg .pred 	%p<2>;
	.reg .b32 	%r<68>;
	.reg .b64 	%rd<21>;

	ld.param.u64 	%rd6, [_Z7mat_mulPiS_S__param_0];
	ld.param.u64 	%rd7, [_Z7mat_mulPiS_S__param_1];
	ld.param.u64 	%rd5, [_Z7mat_mulPiS_S__param_2];
	cvta.to.global.u64 	%rd8, %rd7;
	cvta.to.global.u64 	%rd9, %rd6;
	mov.u32 	%r10, %ctaid.x;
	mov.u32 	%r11, %ntid.x;
	mov.u32 	%r12, %tid.x;
	mad.lo.s32 	%r13, %r10, %r11, %r12;
	mov.u32 	%r14, %ctaid.y;
	mov.u32 	%r15, %ntid.y;
	mov.u32 	%r16, %tid.y;
	mad.lo.s32 	%r1, %r14, %r15, %r16;
	shl.b32 	%r2, %r13, 10;
	add.s64 	%rd1, %rd9, 32;
	mul.wide.u32 	%rd10, %r15, %r14;
	cvt.u64.u32 	%rd11, %r16;
	add.s64 	%rd12, %rd10, %rd11;
	shl.b64 	%rd13, %rd12, 2;
	add.s64 	%rd14, %rd13, %rd8;
	add.s64 	%rd20, %rd14, 32768;
	mov.b32 	%r66, 0;
	mov.u32 	%r65, %r2;
	mov.u32 	%r67, %r66;
$L__BB0_1:
	mul.wide.s32 	%rd15, %r65, 4;
	add.s64 	%rd16, %rd1, %rd15;
	ld.global.u32 	%r17, [%rd16+-32];
	ld.global.u32 	%r18, [%rd20+-32768];
	mad.lo.s32 	%r19, %r18, %r17, %r67;
	ld.global.u32 	%r20, [%rd16+-28];
	ld.global.u32 	%r21, [%rd20+-28672];
	mad.lo.s32 	%r22, %r21, %r20, %r19;
	ld.global.u32 	%r23, [%rd16+-24];
	ld.global.u32 	%r24, [%rd20+-24576];
	mad.lo.s32 	%r25, %r24, %r23, %r22;
	ld.global.u32 	%r26, [%rd16+-20];
	ld.global.u32 	%r27, [%rd20+-20480];
	mad.lo.s32 	%r28, %r27, %r26, %r25;
	ld.global.u32 	%r29, [%rd16+-16];
	ld.global.u32 	%r30, [%rd20+-16384];
	mad.lo.s32 	%r31, %r30, %r29, %r28;
	ld.global.u32 	%r32, [%rd16+-12];
	ld.global.u32 	%r33, [%rd20+-12288];
	mad.lo.s32 	%r34, %r33, %r32, %r31;
	ld.global.u32 	%r35, [%rd16+-8];
	ld.global.u32 	%r36, [%rd20+-8192];
	mad.lo.s32 	%r37, %r36, %r35, %r34;
	ld.global.u32 	%r38, [%rd16+-4];
	ld.global.u32 	%r39, [%rd20+-4096];
	mad.lo.s32 	%r40, %r39, %r38, %r37;
	ld.global.u32 	%r41, [%rd16];
	ld.global.u32 	%r42, [%rd20];
	mad.lo.s32 	%r43, %r42, %r41, %r40;
	ld.global.u32 	%r44, [%rd16+4];
	ld.global.u32 	%r45, [%rd20+4096];
	mad.lo.s32 	%r46, %r45, %r44, %r43;
	ld.global.u32 	%r47, [%rd16+8];
	ld.global.u32 	%r48, [%rd20+8192];
	mad.lo.s32 	%r49, %r48, %r47, %r46;
	ld.global.u32 	%r50, [%rd16+12];
	ld.global.u32 	%r51, [%rd20+12288];
	mad.lo.s32 	%r52, %r51, %r50, %r49;
	ld.global.u32 	%r53, [%rd16+16];
	ld.global.u32 	%r54, [%rd20+16384];
	mad.lo.s32 	%r55, %r54, %r53, %r52;
	ld.global.u32 	%r56, [%rd16+20];
	ld.global.u32 	%r57, [%rd20+20480];
	mad.lo.s32 	%r58, %r57, %r56, %r55;
	ld.global.u32 	%r59, [%rd16+24];
	ld.global.u32 	%r60, [%rd20+24576];
	mad.lo.s32 	%r61, %r60, %r59, %r58;
	ld.global.u32 	%r62, [%rd16+28];
	ld.global.u32 	%r63, [%rd20+28672];
	mad.lo.s32 	%r67, %r63, %r62, %r61;
	add.s32 	%r66, %r66, 16;
	add.s32 	%r65, %r65, 16;
	add.s64 	%rd20, %rd20, 65536;
	setp.ne.s32 	%p1, %r66, 1024;
	@%p1 bra 	$L__BB0_1;
	cvta.to.global.u64 	%rd17, %rd5;
	add.s32 	%r64, %r2, %r1;
	mul.wide.s32 	%rd18, %r64, 4;
	add.s64 	%rd19, %rd17, %rd18;
	st.global.u32 	[%rd19], %r67;
	ret;

}


// ===== COMPILED SASS (sm_100) =====

	.target	sm_100

	.elftype	@"ET_EXEC"


//--------------------- .note.nv.tkinfo           --------------------------
	.section	.note.nv.tkinfo,"",@"SHT_NOTE"
	.sectionflags	@"SHF_NOTE_NV_TKINFO"
	.tkinfo
        /*0018*/ 	.word	0x00000002
        /*0030*/ 	.string	""
        /*0030*/ 	.string	"ptxas"
        /*0030*/ 	.string	"Cuda compilation tools, release 13.0, V13.0.88"
        /*0030*/ 	.string	"Build cuda_13.0.r13.0/compiler.36424714_0"
        /*0030*/ 	.string	"-arch sm_100 -m 64 "



//--------------------- .note.nv.cuinfo           --------------------------
	.section	.note.nv.cuinfo,"",@"SHT_NOTE"
	.sectionflags	@"SHF_NOTE_NV_CUINFO"
        /*0018*/ 	.short	0x0002
        /*001a*/ 	.short	0x0064
        /*001c*/ 	.short	0x0082
	.zero		2


//--------------------- .nv.info                  --------------------------
	.section	.nv.info,"",@"SHT_CUDA_INFO"
	.align	4


	//----- nvinfo : EIATTR_REGCOUNT
	.align		4
        /*0000*/ 	.byte	0x04, 0x2f
        /*0002*/ 	.short	(.L_1 - .L_0)
	.align		4
.L_0:
        /*0004*/ 	.word	index@(_Z7mat_mulPiS_S_)
        /*0008*/ 	.word	0x0000001f


	//----- nvinfo : EIATTR_FRAME_SIZE
	.align		4
.L_1:
        /*000c*/ 	.byte	0x04, 0x11
        /*000e*/ 	.short	(.L_3 - .L_2)
	.align		4
.L_2:
        /*0010*/ 	.word	index@(_Z7mat_mulPiS_S_)
        /*0014*/ 	.word	0x00000000


	//----- nvinfo : EIATTR_MIN_STACK_SIZE
	.align		4
.L_3:
        /*0018*/ 	.byte	0x04, 0x12
        /*001a*/ 	.short	(.L_5 - .L_4)
	.align		4
.L_4:
        /*001c*/ 	.word	index@(_Z7mat_mulPiS_S_)
        /*0020*/ 	.word	0x00000000
.L_5:


//--------------------- .nv.compat                --------------------------
	.section	.nv.compat,"",@"SHT_CUDA_COMPAT_INFO"
	.align	4
        /*0000*/ 	.byte	0x02, 0x09, 0x00, 0x00, 0x02, 0x02, 0x01, 0x00, 0x02, 0x05, 0x05, 0x00, 0x03, 0x07, 0x01, 0x01
        /*0010*/ 	.byte	0x02, 0x03, 0x00, 0x00, 0x02, 0x06, 0x01, 0x00, 0x04, 0x0b, 0x08, 0x00, 0x09, 0x00, 0x00, 0x00
        /*0020*/ 	.byte	0x00, 0x00, 0x00, 0x00


//--------------------- .nv.info._Z7mat_mulPiS_S_ --------------------------
	.section	.nv.info._Z7mat_mulPiS_S_,"",@"SHT_CUDA_INFO"
	.sectionflags	@""
	.align	4


	//----- nvinfo : EIATTR_CUDA_API_VERSION
	.align		4
        /*0000*/ 	.byte	0x04, 0x37
        /*0002*/ 	.short	(.L_7 - .L_6)
.L_6:
        /*0004*/ 	.word	0x00000082


	//----- nvinfo : EIATTR_KPARAM_INFO
	.align		4
.L_7:
        /*0008*/ 	.byte	0x04, 0x17
        /*000a*/ 	.short	(.L_9 - .L_8)
.L_8:
        /*000c*/ 	.word	0x00000000
        /*0010*/ 	.short	0x0002
        /*0012*/ 	.short	0x0010
        /*0014*/ 	.byte	0x00, 0xf5, 0x21, 0x00


	//----- nvinfo : EIATTR_KPARAM_INFO
	.align		4
.L_9:
        /*0018*/ 	.byte	0x04, 0x17
        /*001a*/ 	.short	(.L_11 - .L_10)
.L_10:
        /*001c*/ 	.word	0x00000000
        /*0020*/ 	.short	0x0001
        /*0022*/ 	.short	0x0008
        /*0024*/ 	.byte	0x00, 0xf5, 0x21, 0x00


	//----- nvinfo : EIATTR_KPARAM_INFO
	.align		4
.L_11:
        /*0028*/ 	.byte	0x04, 0x17
        /*002a*/ 	.short	(.L_13 - .L_12)
.L_12:
        /*002c*/ 	.word	0x00000000
        /*0030*/ 	.short	0x0000
        /*0032*/ 	.short	0x0000
        /*0034*/ 	.byte	0x00, 0xf5, 0x21, 0x00


	//----- nvinfo : EIATTR_SPARSE_MMA_MASK
	.align		4
.L_13:
        /*0038*/ 	.byte	0x03, 0x50
        /*003a*/ 	.short	0x0000


	//----- nvinfo : EIATTR_MAXREG_COUNT
	.align		4
        /*003c*/ 	.byte	0x03, 0x1b
        /*003e*/ 	.short	0x00ff


	//----- nvinfo : EIATTR_MERCURY_ISA_VERSION
	.align		4
        /*0040*/ 	.byte	0x03, 0x5f
        /*0042*/ 	.short	0x0101


	//----- nvinfo : EIATTR_VRC_CTA_INIT_COUNT
	.align		4
        /*0044*/ 	.byte	0x02, 0x4a
	.zero		1
	.zero		1


	//----- nvinfo : EIATTR_EXIT_INSTR_OFFSETS
	.align		4
        /*0048*/ 	.byte	0x04, 0x1c
        /*004a*/ 	.short	(.L_15 - .L_14)


	//   ....[0]....
.L_14:
        /*004c*/ 	.word	0x00000550


	//----- nvinfo : EIATTR_CBANK_PARAM_SIZE
	.align		4
.L_15:
        /*0050*/ 	.byte	0x03, 0x19
        /*0052*/ 	.short	0x0018


	//----- nvinfo : EIATTR_PARAM_CBANK
	.align		4
        /*0054*/ 	.byte	0x04, 0x0a
        /*0056*/ 	.short	(.L_17 - .L_16)
	.align		4
.L_16:
        /*0058*/ 	.word	index@(.nv.constant0._Z7mat_mulPiS_S_)
        /*005c*/ 	.short	0x0380
        /*005e*/ 	.short	0x0018


	//----- nvinfo : EIATTR_SW_WAR
	.align		4
.L_17:
        /*0060*/ 	.byte	0x04, 0x36
        /*0062*/ 	.short	(.L_19 - .L_18)
.L_18:
        /*0064*/ 	.word	0x00000008
.L_19:


//--------------------- .nv.callgraph             --------------------------
	.section	.nv.callgraph,"",@"SHT_CUDA_CALLGRAPH"
	.align	4
	.sectionentsize	8
	.align		4
        /*0000*/ 	.word	0x00000000
	.align		4
        /*0004*/ 	.word	0xffffffff
	.align		4
        /*0008*/ 	.word	0x00000000
	.align		4
        /*000c*/ 	.word	0xfffffffe
	.align		4
        /*0010*/ 	.word	0x00000000
	.align		4
        /*0014*/ 	.word	0xfffffffd
	.align		4
        /*0018*/ 	.word	0x00000000
	.align		4
        /*001c*/ 	.word	0xfffffffc


//--------------------- .text._Z7mat_mulPiS_S_    --------------------------
	.section	.text._Z7mat_mulPiS_S_,"ax",@progbits
	.align	128
        .global         _Z7mat_mulPiS_S_
        .type           _Z7mat_mulPiS_S_,@function
        .size           _Z7mat_mulPiS_S_,(.L_x_2 - _Z7mat_mulPiS_S_)
        .other          _Z7mat_mulPiS_S_,@"STO_CUDA_ENTRY STV_DEFAULT"
_Z7mat_mulPiS_S_:
.text._Z7mat_mulPiS_S_:
[----:B------:R-:W-:Y:S01]  /*0000*/  LDC R1, c[0x0][0x37c] ;  /* 0x0000df00ff017b82 */ /* 0x000fe20000000800 */
[----:B------:R-:W0:Y:S07]  /*0010*/  S2R R2, SR_TID.Y ;  /* 0x0000000000027919 */ /* 0x000e2e0000002200 */
[----:B------:R-:W1:Y:S01]  /*0020*/  LDC R6, c[0x0][0x360] ;  /* 0x0000d800ff067b82 */ /* 0x000e620000000800 */
[----:B------:R-:W2:Y:S01]  /*0030*/  LDCU.128 UR8, c[0x0][0x380] ;  /* 0x00007000ff0877ac */ /* 0x000ea20008000c00 */
[----:B------:R-:W-:Y:S01]  /*0040*/  HFMA2 R3, -RZ, RZ, 0, 0 ;  /* 0x00000000ff037431 */ /* 0x000fe200000001ff */
[----:B------:R-:W1:Y:S01]  /*0050*/  S2R R7, SR_TID.X ;  /* 0x0000000000077919 */ /* 0x000e620000002100 */
[----:B------:R-:W-:Y:S01]  /*0060*/  MOV R14, RZ ;  /* 0x000000ff000e7202 */ /* 0x000fe20000000f00 */
[----:B------:R-:W3:Y:S03]  /*0070*/  LDCU.64 UR12, c[0x0][0x358] ;  /* 0x00006b00ff0c77ac */ /* 0x000ee60008000a00 */
[----:B------:R-:W0:Y:S08]  /*0080*/  S2UR UR7, SR_CTAID.Y ;  /* 0x00000000000779c3 */ /* 0x000e300000002600 */
[----:B------:R-:W0:Y:S01]  /*0090*/  LDC R9, c[0x0][0x364] ;  /* 0x0000d900ff097b82 */ /* 0x000e220000000800 */
[----:B--2---:R-:W-:-:S04]  /*00a0*/  UIADD3 UR5, UP0, UPT, UR8, 0x20, URZ ;  /* 0x0000002008057890 */ /* 0x004fc8000ff1e0ff */
[----:B------:R-:W-:-:S03]  /*00b0*/  UIADD3.X UR6, UPT, UPT, URZ, UR9, URZ, UP0, !UPT ;  /* 0x00000009ff067290 */ /* 0x000fc600087fe4ff */
[----:B------:R-:W1:Y:S01]  /*00c0*/  S2UR UR4, SR_CTAID.X ;  /* 0x00000000000479c3 */ /* 0x000e620000002500 */
[----:B0-----:R-:W-:-:S03]  /*00d0*/  IMAD.WIDE.U32 R4, R9, UR7, R2 ;  /* 0x0000000709047c25 */ /* 0x001fc6000f8e0002 */
[----:B------:R-:W-:Y:S01]  /*00e0*/  LEA R10, P0, R4, UR10, 0x2 ;  /* 0x0000000a040a7c11 */ /* 0x000fe2000f8010ff */
[----:B-1----:R-:W-:-:S03]  /*00f0*/  IMAD R6, R6, UR4, R7 ;  /* 0x0000000406067c24 */ /* 0x002fc6000f8e0207 */
[----:B------:R-:W-:Y:S01]  /*0100*/  IADD3 R10, P1, PT, R10, 0x8000, RZ ;  /* 0x000080000a0a7810 */ /* 0x000fe20007f3e0ff */
[----:B------:R-:W-:Y:S01]  /*0110*/  IMAD R7, R9, UR7, R2 ;  /* 0x0000000709077c24 */ /* 0x000fe2000f8e0202 */
[----:B------:R-:W-:Y:S01]  /*0120*/  LEA.HI.X R3, R4, UR11, R5, 0x2, P0 ;  /* 0x0000000b04037c11 */ /* 0x000fe200080f1405 */
[----:B------:R-:W-:Y:S01]  /*0130*/  UMOV UR4, URZ ;  /* 0x000000ff00047c82 */ /* 0x000fe20008000000 */
[----:B------:R-:W-:Y:S02]  /*0140*/  SHF.L.U32 R6, R6, 0xa, RZ ;  /* 0x0000000a06067819 */ /* 0x000fe400000006ff */
[----:B------:R-:W-:Y:S02]  /*0150*/  IADD3.X R3, PT, PT, RZ, R3, RZ, P1, !PT ;  /* 0x00000003ff037210 */ /* 0x000fe40000ffe4ff */
[----:B---3--:R-:W-:-:S07]  /*0160*/  MOV R8, R6 ;  /* 0x0000000600087202 */ /* 0x008fce0000000f00 */
.L_x_0:
[----:B------:R-:W-:Y:S02]  /*0170*/  MOV R4, UR5 ;  /* 0x0000000500047c02 */ /* 0x000fe40008000f00 */
[----:B------:R-:W-:Y:S02]  /*0180*/  MOV R5, UR6 ;  /* 0x0000000600057c02 */ /* 0x000fe40008000f00 */
[----:B------:R-:W-:Y:S01]  /*0190*/  MOV R2, R10 ;  /* 0x0000000a00027202 */ /* 0x000fe20000000f00 */
[----:B------:R-:W-:-:S04]  /*01a0*/  IMAD.WIDE R4, R8, 0x4, R4 ;  /* 0x0000000408047825 */ /* 0x000fc800078e0204 */
[----:B------:R-:W2:Y:S04]  /*01b0*/  LDG.E R16, desc[UR12][R2.64+-0x8000] ;  /* 0xff80000c02107981 */ /* 0x000ea8000c1e1900 */
[----:B------:R-:W2:Y:S04]  /*01c0*/  LDG.E R15, desc[UR12][R4.64+-0x20] ;  /* 0xffffe00c040f7981 */ /* 0x000ea8000c1e1900 */
[----:B------:R-:W3:Y:S04]  /*01d0*/  LDG.E R25, desc[UR12][R2.64+-0x7000] ;  /* 0xff90000c02197981 */ /* 0x000ee8000c1e1900 */
[----:B------:R-:W3:Y:S04]  /*01e0*/  LDG.E R24, desc[UR12][R4.64+-0x1c] ;  /* 0xffffe40c04187981 */ /* 0x000ee8000c1e1900 */
[----:B------:R-:W4:Y:S04]  /*01f0*/  LDG.E R18, desc[UR12][R2.64+-0x6000] ;  /* 0xffa0000c02127981 */ /* 0x000f28000c1e1900 */
[----:B------:R-:W4:Y:S04]  /*0200*/  LDG.E R19, desc[UR12][R4.64+-0x18] ;  /* 0xffffe80c04137981 */ /* 0x000f28000c1e1900 */
[----:B------:R-:W5:Y:S04]  /*0210*/  LDG.E R20, desc[UR12][R2.64+-0x5000] ;  /* 0xffb0000c02147981 */ /* 0x000f68000c1e1900 */
        /* <DEDUP_REMOVED lines=11> */
[----:B------:R-:W5:Y:S01]  /*02d0*/  LDG.E R27, desc[UR12][R2.64+0x7000] ;  /* 0x0070000c021b7981 */ /* 0x000f62000c1e1900 */
[----:B--2---:R-:W-:-:S03]  /*02e0*/  IMAD R15, R15, R16, R14 ;  /* 0x000000100f0f7224 */ /* 0x004fc600078e020e */
[----:B------:R-:W2:Y:S04]  /*02f0*/  LDG.E R16, desc[UR12][R4.64] ;  /* 0x0000000c04107981 */ /* 0x000ea8000c1e1900 */
[----:B------:R-:W2:Y:S01]  /*0300*/  LDG.E R14, desc[UR12][R4.64+0x4] ;  /* 0x0000040c040e7981 */ /* 0x000ea2000c1e1900 */
[----:B---3--:R-:W-:-:S03]  /*0310*/  IMAD R24, R24, R25, R15 ;  /* 0x0000001918187224 */ /* 0x008fc600078e020f */
[----:B------:R-:W3:Y:S04]  /*0320*/  LDG.E R15, desc[UR12][R2.64+0x1000] ;  /* 0x0010000c020f7981 */ /* 0x000ee8000c1e1900 */
[----:B------:R-:W3:Y:S01]  /*0330*/  LDG.E R25, desc[UR12][R2.64+0x5000] ;  /* 0x0050000c02197981 */ /* 0x000ee2000c1e1900 */
[----:B----4-:R-:W-:-:S03]  /*0340*/  IMAD R24, R19, R18, R24 ;  /* 0x0000001213187224 */ /* 0x010fc600078e0218 */
[----:B------:R-:W4:Y:S04]  /*0350*/  LDG.E R19, desc[UR12][R2.64+0x2000] ;  /* 0x0020000c02137981 */ /* 0x000f28000c1e1900 */
[----:B------:R-:W4:Y:S01]  /*0360*/  LDG.E R18, desc[UR12][R4.64+0x8] ;  /* 0x0000080c04127981 */ /* 0x000f22000c1e1900 */
[----:B-----5:R-:W-:-:S03]  /*0370*/  IMAD R24, R21, R20, R24 ;  /* 0x0000001415187224 */ /* 0x020fc600078e0218 */
[----:B------:R-:W5:Y:S04]  /*0380*/  LDG.E R21, desc[UR12][R2.64+0x3000] ;  /* 0x0030000c02157981 */ /* 0x000f68000c1e1900 */
[----:B------:R-:W5:Y:S01]  /*0390*/  LDG.E R20, desc[UR12][R4.64+0xc] ;  /* 0x00000c0c04147981 */ /* 0x000f62000c1e1900 */
[----:B------:R-:W-:-:S03]  /*03a0*/  IMAD R24, R23, R22, R24 ;  /* 0x0000001617187224 */ /* 0x000fc600078e0218 */
[----:B------:R-:W5:Y:S04]  /*03b0*/  LDG.E R22, desc[UR12][R2.64+0x4000] ;  /* 0x0040000c02167981 */ /* 0x000f68000c1e1900 */
[----:B------:R-:W5:Y:S01]  /*03c0*/  LDG.E R23, desc[UR12][R4.64+0x10] ;  /* 0x0000100c04177981 */ /* 0x000f62000c1e1900 */
[----:B------:R-:W-:-:S03]  /*03d0*/  IMAD R28, R12, R13, R24 ;  /* 0x0000000d0c1c7224 */ /* 0x000fc600078e0218 */
[----:B------:R-:W5:Y:S04]  /*03e0*/  LDG.E R24, desc[UR12][R4.64+0x14] ;  /* 0x0000140c04187981 */ /* 0x000f68000c1e1900 */
[----:B------:R0:W5:Y:S04]  /*03f0*/  LDG.E R12, desc[UR12][R2.64+0x6000] ;  /* 0x0060000c020c7981 */ /* 0x000168000c1e1900 */
[----:B------:R-:W5:Y:S01]  /*0400*/  LDG.E R13, desc[UR12][R4.64+0x18] ;  /* 0x0000180c040d7981 */ /* 0x000f62000c1e1900 */
[----:B------:R-:W-:-:S04]  /*0410*/  IMAD R0, R0, R9, R28 ;  /* 0x0000000900007224 */ /* 0x000fc800078e021c */
[----:B------:R-:W-:Y:S01]  /*0420*/  IMAD R0, R11, R10, R0 ;  /* 0x0000000a0b007224 */ /* 0x000fe200078e0200 */
[----:B------:R-:W-:-:S04]  /*0430*/  UIADD3 UR4, UPT, UPT, UR4, 0x10, URZ ;  /* 0x0000001004047890 */ /* 0x000fc8000fffe0ff */
[----:B------:R-:W-:Y:S01]  /*0440*/  UISETP.NE.AND UP0, UPT, UR4, 0x400, UPT ;  /* 0x000004000400788c */ /* 0x000fe2000bf05270 */
[----:B------:R-:W-:Y:S02]  /*0450*/  IADD3 R10, P0, PT, R2, 0x10000, RZ ;  /* 0x00010000020a7810 */ /* 0x000fe40007f1e0ff */
[----:B------:R-:W-:Y:S02]  /*0460*/  IADD3 R8, PT, PT, R8, 0x10, RZ ;  /* 0x0000001008087810 */ /* 0x000fe40007ffe0ff */
[----:B0-----:R-:W-:Y:S01]  /*0470*/  IADD3.X R3, PT, PT, RZ, R3, RZ, P0, !PT ;  /* 0x00000003ff037210 */ /* 0x001fe200007fe4ff */
[----:B--2---:R-:W-:-:S04]  /*0480*/  IMAD R0, R16, R17, R0 ;  /* 0x0000001110007224 */ /* 0x004fc800078e0200 */
[----:B---3--:R-:W-:-:S04]  /*0490*/  IMAD R0, R14, R15, R0 ;  /* 0x0000000f0e007224 */ /* 0x008fc800078e0200 */
[----:B----4-:R-:W-:-:S04]  /*04a0*/  IMAD R0, R18, R19, R0 ;  /* 0x0000001312007224 */ /* 0x010fc800078e0200 */
[----:B-----5:R-:W-:-:S04]  /*04b0*/  IMAD R0, R20, R21, R0 ;  /* 0x0000001514007224 */ /* 0x020fc800078e0200 */
[----:B------:R-:W-:-:S04]  /*04c0*/  IMAD R0, R23, R22, R0 ;  /* 0x0000001617007224 */ /* 0x000fc800078e0200 */
[----:B------:R-:W-:-:S04]  /*04d0*/  IMAD R0, R24, R25, R0 ;  /* 0x0000001918007224 */ /* 0x000fc800078e0200 */
[----:B------:R-:W-:-:S04]  /*04e0*/  IMAD R0, R13, R12, R0 ;  /* 0x0000000c0d007224 */ /* 0x000fc800078e0200 */
[----:B------:R-:W-:Y:S01]  /*04f0*/  IMAD R14, R26, R27, R0 ;  /* 0x0000001b1a0e7224 */ /* 0x000fe200078e0200 */
[----:B------:R-:W-:Y:S06]  /*0500*/  BRA.U UP0, `(.L_x_0) ;  /* 0xfffffffd00187547 */ /* 0x000fec000b83ffff */
[----:B------:R-:W0:Y:S01]  /*0510*/  LDC.64 R2, c[0x0][0x390] ;  /* 0x0000e400ff027b82 */ /* 0x000e220000000a00 */
[----:B------:R-:W-:-:S05]  /*0520*/  IADD3 R7, PT, PT, R7, R6, RZ ;  /* 0x0000000607077210 */ /* 0x000fca0007ffe0ff */
[----:B0-----:R-:W-:-:S05]  /*0530*/  IMAD.WIDE R2, R7, 0x4, R2 ;  /* 0x0000000407027825 */ /* 0x001fca00078e0202 */
[----:B------:R-:W-:Y:S01]  /*0540*/  STG.E desc[UR12][R2.64], R14 ;  /* 0x0000000e02007986 */ /* 0x000fe2000c10190c */
[----:B------:R-:W-:Y:S05]  /*0550*/  EXIT ;  /* 0x000000000000794d */ /* 0x000fea0003800000 */
.L_x_1:
[----:B------:R-:W-:-:S00]  /*0560*/  BRA `(.L_x_1) ;  /* 0xfffffffc00fc7947 */ /* 0x000fc0000383ffff */
[----:B------:R-:W-:-:S00]  /*0570*/  NOP ;  /* 0x0000000000007918 */ /* 0x000fc00000000000 */
        /* <DEDUP_REMOVED lines=8> */
.L_x_2:


//--------------------- .nv.shared.reserved.0     --------------------------
	.section	.nv.shared.reserved.0,"aw",@nobits
	.weak		__nv_reservedSMEM_offset_0_alias
	.size		__nv_reservedSMEM_offset_0_alias, 0, 64
	.other		__nv_reservedSMEM_offset_0_alias,@"STO_CUDA_RESERVED_SHARED STV_DEFAULT"
__nv_reservedSMEM_offset_0_alias:
	.zero		0
	.zero		64


//--------------------- .nv.constant0._Z7mat_mulPiS_S_ --------------------------
	.section	.nv.constant0._Z7mat_mulPiS_S_,"a",@progbits
	.sectionflags	@""
	.align	4
.nv.constant0._Z7mat_mulPiS_S_:
	.zero		920


//--------------------- SYMBOLS --------------------------

	.type		.nv.reservedSmem.offset0,@object
	.size		.nv.reservedSmem.offset0,0x4
